//
// Generated by NVIDIA NVVM Compiler
//
// Compiler Build ID: CL-36424714
// Cuda compilation tools, release 13.0, V13.0.88
// Based on NVVM 20.0.0
//

.version 9.0
.target sm_100
.address_size 64

	// .globl	_Z12addTwoArraysPiS_S_i

.visible .entry _Z12addTwoArraysPiS_S_i(
	.param .u64 .ptr .align 1 _Z12addTwoArraysPiS_S_i_param_0,
	.param .u64 .ptr .align 1 _Z12addTwoArraysPiS_S_i_param_1,
	.param .u64 .ptr .align 1 _Z12addTwoArraysPiS_S_i_param_2,
	.param .u32 _Z12addTwoArraysPiS_S_i_param_3
)
{
	.reg .pred 	%p<3>;
	.reg .b32 	%r<14>;
	.reg .b64 	%rd<11>;

	ld.param.u64 	%rd4, [_Z12addTwoArraysPiS_S_i_param_0];
	ld.param.u64 	%rd5, [_Z12addTwoArraysPiS_S_i_param_1];
	ld.param.u64 	%rd6, [_Z12addTwoArraysPiS_S_i_param_2];
	ld.param.u32 	%r6, [_Z12addTwoArraysPiS_S_i_param_3];
	mov.u32 	%r7, %ctaid.x;
	mov.u32 	%r1, %ntid.x;
	mov.u32 	%r8, %tid.x;
	mad.lo.s32 	%r13, %r7, %r1, %r8;
	setp.ge.s32 	%p1, %r13, %r6;
	@%p1 bra 	$L__BB0_3;
	mov.u32 	%r9, %nctaid.x;
	mul.lo.s32 	%r3, %r1, %r9;
	cvta.to.global.u64 	%rd1, %rd4;
	cvta.to.global.u64 	%rd2, %rd5;
	cvta.to.global.u64 	%rd3, %rd6;
$L__BB0_2:
	mul.wide.s32 	%rd7, %r13, 4;
	add.s64 	%rd8, %rd1, %rd7;
	ld.global.u32 	%r10, [%rd8];
	add.s64 	%rd9, %rd2, %rd7;
	ld.global.u32 	%r11, [%rd9];
	add.s32 	%r12, %r11, %r10;
	add.s64 	%rd10, %rd3, %rd7;
	st.global.u32 	[%rd10], %r12;
	add.s32 	%r13, %r13, %r3;
	setp.lt.s32 	%p2, %r13, %r6;
	@%p2 bra 	$L__BB0_2;
$L__BB0_3:
	ret;

}


// ===== COMPILED SASS (sm_100) =====

	.target	sm_100

	.elftype	@"ET_EXEC"


//--------------------- .note.nv.tkinfo           --------------------------
	.section	.note.nv.tkinfo,"",@"SHT_NOTE"
	.sectionflags	@"SHF_NOTE_NV_TKINFO"
	.tkinfo
        /*0018*/ 	.word	0x00000002
        /*0030*/ 	.string	""
        /*0030*/ 	.string	"ptxas"
        /*0030*/ 	.string	"Cuda compilation tools, release 13.0, V13.0.88"
        /*0030*/ 	.string	"Build cuda_13.0.r13.0/compiler.36424714_0"
        /*0030*/ 	.string	"-arch sm_100 -m 64 "



//--------------------- .note.nv.cuinfo           --------------------------
	.section	.note.nv.cuinfo,"",@"SHT_NOTE"
	.sectionflags	@"SHF_NOTE_NV_CUINFO"
        /*0018*/ 	.short	0x0002
        /*001a*/ 	.short	0x0064
        /*001c*/ 	.short	0x0082
	.zero		2


//--------------------- .nv.info                  --------------------------
	.section	.nv.info,"",@"SHT_CUDA_INFO"
	.align	4


	//----- nvinfo : EIATTR_REGCOUNT
	.align		4
        /*0000*/ 	.byte	0x04, 0x2f
        /*0002*/ 	.short	(.L_1 - .L_0)
	.align		4
.L_0:
        /*0004*/ 	.word	index@(_Z12addTwoArraysPiS_S_i)
        /*0008*/ 	.word	0x00000014


	//----- nvinfo : EIATTR_FRAME_SIZE
	.align		4
.L_1:
        /*000c*/ 	.byte	0x04, 0x11
        /*000e*/ 	.short	(.L_3 - .L_2)
	.align		4
.L_2:
        /*0010*/ 	.word	index@(_Z12addTwoArraysPiS_S_i)
        /*0014*/ 	.word	0x00000000


	//----- nvinfo : EIATTR_MIN_STACK_SIZE
	.align		4
.L_3:
        /*0018*/ 	.byte	0x04, 0x12
        /*001a*/ 	.short	(.L_5 - .L_4)
	.align		4
.L_4:
        /*001c*/ 	.word	index@(_Z12addTwoArraysPiS_S_i)
        /*0020*/ 	.word	0x00000000
.L_5:


//--------------------- .nv.compat                --------------------------
	.section	.nv.compat,"",@"SHT_CUDA_COMPAT_INFO"
	.align	4
        /*0000*/ 	.byte	0x02, 0x09, 0x00, 0x00, 0x02, 0x02, 0x01, 0x00, 0x02, 0x05, 0x05, 0x00, 0x03, 0x07, 0x01, 0x01
        /*0010*/ 	.byte	0x02, 0x03, 0x00, 0x00, 0x02, 0x06, 0x01, 0x00, 0x04, 0x0b, 0x08, 0x00, 0x09, 0x00, 0x00, 0x00
        /*0020*/ 	.byte	0x00, 0x00, 0x00, 0x00


//--------------------- .nv.info._Z12addTwoArraysPiS_S_i --------------------------
	.section	.nv.info._Z12addTwoArraysPiS_S_i,"",@"SHT_CUDA_INFO"
	.sectionflags	@""
	.align	4


	//----- nvinfo : EIATTR_CUDA_API_VERSION
	.align		4
        /*0000*/ 	.byte	0x04, 0x37
        /*0002*/ 	.short	(.L_7 - .L_6)
.L_6:
        /*0004*/ 	.word	0x00000082


	//----- nvinfo : EIATTR_KPARAM_INFO
	.align		4
.L_7:
        /*0008*/ 	.byte	0x04, 0x17
        /*000a*/ 	.short	(.L_9 - .L_8)
.L_8:
        /*000c*/ 	.word	0x00000000
        /*0010*/ 	.short	0x0003
        /*0012*/ 	.short	0x0018
        /*0014*/ 	.byte	0x00, 0xf0, 0x11, 0x00


	//----- nvinfo : EIATTR_KPARAM_INFO
	.align		4
.L_9:
        /*0018*/ 	.byte	0x04, 0x17
        /*001a*/ 	.short	(.L_11 - .L_10)
.L_10:
        /*001c*/ 	.word	0x00000000
        /*0020*/ 	.short	0x0002
        /*0022*/ 	.short	0x0010
        /*0024*/ 	.byte	0x00, 0xf5, 0x21, 0x00


	//----- nvinfo : EIATTR_KPARAM_INFO
	.align		4
.L_11:
        /*0028*/ 	.byte	0x04, 0x17
        /*002a*/ 	.short	(.L_13 - .L_12)
.L_12:
        /*002c*/ 	.word	0x00000000
        /*0030*/ 	.short	0x0001
        /*0032*/ 	.short	0x0008
        /*0034*/ 	.byte	0x00, 0xf5, 0x21, 0x00


	//----- nvinfo : EIATTR_KPARAM_INFO
	.align		4
.L_13:
        /*0038*/ 	.byte	0x04, 0x17
        /*003a*/ 	.short	(.L_15 - .L_14)
.L_14:
        /*003c*/ 	.word	0x00000000
        /*0040*/ 	.short	0x0000
        /*0042*/ 	.short	0x0000
        /*0044*/ 	.byte	0x00, 0xf5, 0x21, 0x00


	//----- nvinfo : EIATTR_SPARSE_MMA_MASK
	.align		4
.L_15:
        /*0048*/ 	.byte	0x03, 0x50
        /*004a*/ 	.short	0x0000


	//----- nvinfo : EIATTR_MAXREG_COUNT
	.align		4
        /*004c*/ 	.byte	0x03, 0x1b
        /*004e*/ 	.short	0x00ff


	//----- nvinfo : EIATTR_MERCURY_ISA_VERSION
	.align		4
        /*0050*/ 	.byte	0x03, 0x5f
        /*0052*/ 	.short	0x0101


	//----- nvinfo : EIATTR_VRC_CTA_INIT_COUNT
	.align		4
        /*0054*/ 	.byte	0x02, 0x4a
	.zero		1
	.zero		1


	//----- nvinfo : EIATTR_EXIT_INSTR_OFFSETS
	.align		4
        /*0058*/ 	.byte	0x04, 0x1c
        /*005a*/ 	.short	(.L_17 - .L_16)


	//   ....[0]....
.L_16:
        /*005c*/ 	.word	0x00000070


	//   ....[1]....
        /*0060*/ 	.word	0x00000180


	//----- nvinfo : EIATTR_CRS_STACK_SIZE
	.align		4
.L_17:
        /*0064*/ 	.byte	0x04, 0x1e
        /*0066*/ 	.short	(.L_19 - .L_18)
.L_18:
        /*0068*/ 	.word	0x00000000


	//----- nvinfo : EIATTR_CBANK_PARAM_SIZE
	.align		4
.L_19:
        /*006c*/ 	.byte	0x03, 0x19
        /*006e*/ 	.short	0x001c


	//----- nvinfo : EIATTR_PARAM_CBANK
	.align		4
        /*0070*/ 	.byte	0x04, 0x0a
        /*0072*/ 	.short	(.L_21 - .L_20)
	.align		4
.L_20:
        /*0074*/ 	.word	index@(.nv.constant0._Z12addTwoArraysPiS_S_i)
        /*0078*/ 	.short	0x0380
        /*007a*/ 	.short	0x001c


	//----- nvinfo : EIATTR_SW_WAR
	.align		4
.L_21:
        /*007c*/ 	.byte	0x04, 0x36
        /*007e*/ 	.short	(.L_23 - .L_22)
.L_22:
        /*0080*/ 	.word	0x00000008
.L_23:


//--------------------- .nv.callgraph             --------------------------
	.section	.nv.callgraph,"",@"SHT_CUDA_CALLGRAPH"
	.align	4
	.sectionentsize	8
	.align		4
        /*0000*/ 	.word	0x00000000
	.align		4
        /*0004*/ 	.word	0xffffffff
	.align		4
        /*0008*/ 	.word	0x00000000
	.align		4
        /*000c*/ 	.word	0xfffffffe
	.align		4
        /*0010*/ 	.word	0x00000000
	.align		4
        /*0014*/ 	.word	0xfffffffd
	.align		4
        /*0018*/ 	.word	0x00000000
	.align		4
        /*001c*/ 	.word	0xfffffffc


//--------------------- .text._Z12addTwoArraysPiS_S_i --------------------------
	.section	.text._Z12addTwoArraysPiS_S_i,"ax",@progbits
	.align	128
        .global         _Z12addTwoArraysPiS_S_i
        .type           _Z12addTwoArraysPiS_S_i,@function
        .size           _Z12addTwoArraysPiS_S_i,(.L_x_2 - _Z12addTwoArraysPiS_S_i)
        .other          _Z12addTwoArraysPiS_S_i,@"STO_CUDA_ENTRY STV_DEFAULT"
_Z12addTwoArraysPiS_S_i:
.text._Z12addTwoArraysPiS_S_i:
[----:B------:R-:W-:Y:S01]  /*0000*/  LDC R1, c[0x0][0x37c] ;  /* 0x0000df00ff017b82 */ /* 0x000fe20000000800 */
[----:B------:R-:W0:Y:S07]  /*0010*/  S2R R0, SR_TID.X ;  /* 0x0000000000007919 */ /* 0x000e2e0000002100 */
[----:B------:R-:W0:Y:S01]  /*0020*/  S2UR UR4, SR_CTAID.X ;  /* 0x00000000000479c3 */ /* 0x000e220000002500 */
[----:B------:R-:W1:Y:S07]  /*0030*/  LDCU UR5, c[0x0][0x398] ;  /* 0x00007300ff0577ac */ /* 0x000e6e0008000800 */
[----:B------:R-:W0:Y:S02]  /*0040*/  LDC R15, c[0x0][0x360] ;  /* 0x0000d800ff0f7b82 */ /* 0x000e240000000800 */
[----:B0-----:R-:W-:-:S05]  /*0050*/  IMAD R0, R15, UR4, R0 ;  /* 0x000000040f007c24 */ /* 0x001fca000f8e0200 */
[----:B-1----:R-:W-:-:S13]  /*0060*/  ISETP.GE.AND P0, PT, R0, UR5, PT ;  /* 0x0000000500007c0c */ /* 0x002fda000bf06270 */
[----:B------:R-:W-:Y:S05]  /*0070*/  @P0 EXIT ;  /* 0x000000000000094d */ /* 0x000fea0003800000 */
[----:B------:R-:W0:Y:S01]  /*0080*/  LDC.64 R12, c[0x0][0x390] ;  /* 0x0000e400ff0c7b82 */ /* 0x000e220000000a00 */
[----:B------:R-:W1:Y:S01]  /*0090*/  LDCU UR4, c[0x0][0x370] ;  /* 0x00006e00ff0477ac */ /* 0x000e620008000800 */
[----:B------:R-:W2:Y:S06]  /*00a0*/  LDCU.64 UR6, c[0x0][0x358] ;  /* 0x00006b00ff0677ac */ /* 0x000eac0008000a00 */
[----:B------:R-:W3:Y:S08]  /*00b0*/  LDC.64 R8, c[0x0][0x380] ;  /* 0x0000e000ff087b82 */ /* 0x000ef00000000a00 */
[----:B------:R-:W4:Y:S01]  /*00c0*/  LDC.64 R10, c[0x0][0x388] ;  /* 0x0000e200ff0a7b82 */ /* 0x000f220000000a00 */
[----:B-1----:R-:W-:-:S07]  /*00d0*/  IMAD R15, R15, UR4, RZ ;  /* 0x000000040f0f7c24 */ /* 0x002fce000f8e02ff */
.L_x_0:
[----:B---3--:R-:W-:-:S04]  /*00e0*/  IMAD.WIDE R2, R0, 0x4, R8 ;  /* 0x0000000400027825 */ /* 0x008fc800078e0208 */
[C---:B----4-:R-:W-:Y:S02]  /*00f0*/  IMAD.WIDE R4, R0.reuse, 0x4, R10 ;  /* 0x0000000400047825 */ /* 0x050fe400078e020a */
[----:B--2---:R-:W2:Y:S04]  /*0100*/  LDG.E R2, desc[UR6][R2.64] ;  /* 0x0000000602027981 */ /* 0x004ea8000c1e1900 */
[----:B------:R-:W2:Y:S01]  /*0110*/  LDG.E R5, desc[UR6][R4.64] ;  /* 0x0000000604057981 */ /* 0x000ea2000c1e1900 */
[----:B01----:R-:W-:Y:S01]  /*0120*/  IMAD.WIDE R6, R0, 0x4, R12 ;  /* 0x0000000400067825 */ /* 0x003fe200078e020c */
[----:B------:R-:W-:-:S04]  /*0130*/  IADD3 R0, PT, PT, R15, R0, RZ ;  /* 0x000000000f007210 */ /* 0x000fc80007ffe0ff */
[----:B------:R-:W-:Y:S02]  /*0140*/  ISETP.GE.AND P0, PT, R0, UR5, PT ;  /* 0x0000000500007c0c */ /* 0x000fe4000bf06270 */
[----:B--2---:R-:W-:-:S05]  /*0150*/  IADD3 R17, PT, PT, R2, R5, RZ ;  /* 0x0000000502117210 */ /* 0x004fca0007ffe0ff */
[----:B------:R1:W-:Y:S06]  /*0160*/  STG.E desc[UR6][R6.64], R17 ;  /* 0x0000001106007986 */ /* 0x0003ec000c101906 */
[----:B------:R-:W-:Y:S05]  /*0170*/  @!P0 BRA `(.L_x_0) ;  /* 0xfffffffc00d88947 */ /* 0x000fea000383ffff */
[----:B------:R-:W-:Y:S05]  /*0180*/  EXIT ;  /* 0x000000000000794d */ /* 0x000fea0003800000 */
.L_x_1:
[----:B------:R-:W-:-:S00]  /*0190*/  BRA `(.L_x_1) ;  /* 0xfffffffc00fc7947 */ /* 0x000fc0000383ffff */
[----:B------:R-:W-:-:S00]  /*01a0*/  NOP ;  /* 0x0000000000007918 */ /* 0x000fc00000000000 */
        /* <DEDUP_REMOVED lines=13> */
.L_x_2:


//--------------------- .nv.shared.reserved.0     --------------------------
	.section	.nv.shared.reserved.0,"aw",@nobits
	.weak		__nv_reservedSMEM_offset_0_alias
	.size		__nv_reservedSMEM_offset_0_alias, 0, 64
	.other		__nv_reservedSMEM_offset_0_alias,@"STO_CUDA_RESERVED_SHARED STV_DEFAULT"
__nv_reservedSMEM_offset_0_alias:
	.zero		0
	.zero		64


//--------------------- .nv.constant0._Z12addTwoArraysPiS_S_i --------------------------
	.section	.nv.constant0._Z12addTwoArraysPiS_S_i,"a",@progbits
	.sectionflags	@""
	.align	4
.nv.constant0._Z12addTwoArraysPiS_S_i:
	.zero		924


//--------------------- SYMBOLS --------------------------

	.type		.nv.reservedSmem.offset0,@object
	.size		.nv.reservedSmem.offset0,0x4
